//
// Generated by NVIDIA NVVM Compiler
//
// Compiler Build ID: CL-36424714
// Cuda compilation tools, release 13.0, V13.0.88
// Based on NVVM 20.0.0
//

.version 9.0
.target sm_100
.address_size 64

	// .globl	_Z20rollAndFindMaxKernelPiS_m
.global .align 4 .b8 precalc_xorwow_matrix[102400];
.global .align 4 .b8 precalc_xorwow_offset_matrix[102400];
.global .align 4 .b8 mrg32k3aM1[2304];
.global .align 4 .b8 mrg32k3aM2[2304];
.global .align 4 .b8 mrg32k3aM1SubSeq[2016];
.global .align 4 .b8 mrg32k3aM2SubSeq[2016];
.global .align 4 .b8 mrg32k3aM1Seq[2304];
.global .align 4 .b8 mrg32k3aM2Seq[2304];
.const .align 8 .b8 __cr_lgamma_table[72];

.visible .entry _Z20rollAndFindMaxKernelPiS_m(
	.param .u64 .ptr .align 1 _Z20rollAndFindMaxKernelPiS_m_param_0,
	.param .u64 .ptr .align 1 _Z20rollAndFindMaxKernelPiS_m_param_1,
	.param .u64 _Z20rollAndFindMaxKernelPiS_m_param_2
)
{
	.reg .pred 	%p<8>;
	.reg .b32 	%r<63>;
	.reg .b64 	%rd<8>;

	ld.param.u64 	%rd3, [_Z20rollAndFindMaxKernelPiS_m_param_0];
	ld.param.u64 	%rd4, [_Z20rollAndFindMaxKernelPiS_m_param_1];
	ld.param.u64 	%rd5, [_Z20rollAndFindMaxKernelPiS_m_param_2];
	mov.u32 	%r14, %ctaid.x;
	mov.u32 	%r15, %ntid.x;
	mov.u32 	%r16, %tid.x;
	mad.lo.s32 	%r1, %r14, %r15, %r16;
	setp.gt.s32 	%p1, %r1, 4999999;
	@%p1 bra 	$L__BB0_6;
	// begin inline asm
	mov.u64 	%rd6, %clock64;
	// end inline asm
	add.s32 	%r18, %r1, 1;
	cvt.u64.u32 	%rd7, %r18;
	cvt.u32.u64 	%r19, %rd6;
	cvt.u32.u64 	%r20, %rd7;
	add.s32 	%r21, %r19, %r20;
	cvt.u32.u64 	%r22, %rd5;
	xor.b32  	%r62, %r21, %r22;
	cvta.to.global.u64 	%rd1, %rd3;
	cvta.to.global.u64 	%rd2, %rd4;
	mov.b32 	%r58, 0;
$L__BB0_2:
	mov.b32 	%r60, 0;
	mov.u32 	%r61, %r60;
$L__BB0_3:
	shl.b32 	%r24, %r62, 13;
	xor.b32  	%r25, %r24, %r62;
	shr.u32 	%r26, %r25, 17;
	xor.b32  	%r27, %r26, %r25;
	shl.b32 	%r28, %r27, 5;
	xor.b32  	%r29, %r28, %r27;
	and.b32  	%r30, %r27, 3;
	setp.eq.s32 	%p2, %r30, 0;
	selp.u32 	%r31, 1, 0, %p2;
	add.s32 	%r32, %r61, %r31;
	shl.b32 	%r33, %r29, 13;
	xor.b32  	%r34, %r33, %r29;
	shr.u32 	%r35, %r34, 17;
	xor.b32  	%r36, %r35, %r34;
	shl.b32 	%r37, %r36, 5;
	xor.b32  	%r38, %r37, %r36;
	and.b32  	%r39, %r36, 3;
	setp.eq.s32 	%p3, %r39, 0;
	selp.u32 	%r40, 1, 0, %p3;
	add.s32 	%r41, %r32, %r40;
	shl.b32 	%r42, %r38, 13;
	xor.b32  	%r43, %r42, %r38;
	shr.u32 	%r44, %r43, 17;
	xor.b32  	%r45, %r44, %r43;
	shl.b32 	%r46, %r45, 5;
	xor.b32  	%r62, %r46, %r45;
	and.b32  	%r47, %r45, 3;
	setp.eq.s32 	%p4, %r47, 0;
	selp.u32 	%r48, 1, 0, %p4;
	add.s32 	%r9, %r41, %r48;
	setp.eq.s32 	%p5, %r60, 228;
	@%p5 bra 	$L__BB0_5;
	shl.b32 	%r49, %r62, 13;
	xor.b32  	%r50, %r49, %r62;
	shr.u32 	%r51, %r50, 17;
	xor.b32  	%r52, %r51, %r50;
	shl.b32 	%r53, %r52, 5;
	xor.b32  	%r62, %r53, %r52;
	and.b32  	%r54, %r52, 3;
	setp.eq.s32 	%p6, %r54, 0;
	selp.u32 	%r55, 1, 0, %p6;
	add.s32 	%r61, %r9, %r55;
	add.s32 	%r60, %r60, 4;
	bra.uni 	$L__BB0_3;
$L__BB0_5:
	atom.global.max.s32 	%r56, [%rd1], %r9;
	atom.global.add.u32 	%r57, [%rd2], 1;
	add.s32 	%r58, %r58, 1;
	setp.ne.s32 	%p7, %r58, 200;
	@%p7 bra 	$L__BB0_2;
$L__BB0_6:
	ret;

}


// ===== COMPILED SASS (sm_100) =====

	.target	sm_100

	.elftype	@"ET_EXEC"


//--------------------- .note.nv.tkinfo           --------------------------
	.section	.note.nv.tkinfo,"",@"SHT_NOTE"
	.sectionflags	@"SHF_NOTE_NV_TKINFO"
	.tkinfo
        /*0018*/ 	.word	0x00000002
        /*0030*/ 	.string	""
        /*0030*/ 	.string	"ptxas"
        /*0030*/ 	.string	"Cuda compilation tools, release 13.0, V13.0.88"
        /*0030*/ 	.string	"Build cuda_13.0.r13.0/compiler.36424714_0"
        /*0030*/ 	.string	"-arch sm_100 -m 64 "



//--------------------- .note.nv.cuinfo           --------------------------
	.section	.note.nv.cuinfo,"",@"SHT_NOTE"
	.sectionflags	@"SHF_NOTE_NV_CUINFO"
        /*0018*/ 	.short	0x0002
        /*001a*/ 	.short	0x0064
        /*001c*/ 	.short	0x0082
	.zero		2


//--------------------- .nv.info                  --------------------------
	.section	.nv.info,"",@"SHT_CUDA_INFO"
	.align	4


	//----- nvinfo : EIATTR_REGCOUNT
	.align		4
        /*0000*/ 	.byte	0x04, 0x2f
        /*0002*/ 	.short	(.L_10 - .L_9)
	.align		4
.L_9:
        /*0004*/ 	.word	index@(_Z20rollAndFindMaxKernelPiS_m)
        /*0008*/ 	.word	0x00000019


	//----- nvinfo : EIATTR_FRAME_SIZE
	.align		4
.L_10:
        /*000c*/ 	.byte	0x04, 0x11
        /*000e*/ 	.short	(.L_12 - .L_11)
	.align		4
.L_11:
        /*0010*/ 	.word	index@(_Z20rollAndFindMaxKernelPiS_m)
        /*0014*/ 	.word	0x00000000


	//----- nvinfo : EIATTR_MIN_STACK_SIZE
	.align		4
.L_12:
        /*0018*/ 	.byte	0x04, 0x12
        /*001a*/ 	.short	(.L_14 - .L_13)
	.align		4
.L_13:
        /*001c*/ 	.word	index@(_Z20rollAndFindMaxKernelPiS_m)
        /*0020*/ 	.word	0x00000000
.L_14:


//--------------------- .nv.compat                --------------------------
	.section	.nv.compat,"",@"SHT_CUDA_COMPAT_INFO"
	.align	4
        /*0000*/ 	.byte	0x02, 0x09, 0x00, 0x00, 0x02, 0x02, 0x01, 0x00, 0x02, 0x05, 0x05, 0x00, 0x03, 0x07, 0x01, 0x01
        /*0010*/ 	.byte	0x02, 0x03, 0x00, 0x00, 0x02, 0x06, 0x01, 0x00, 0x04, 0x0b, 0x08, 0x00, 0x09, 0x00, 0x00, 0x00
        /*0020*/ 	.byte	0x00, 0x00, 0x00, 0x00


//--------------------- .nv.info._Z20rollAndFindMaxKernelPiS_m --------------------------
	.section	.nv.info._Z20rollAndFindMaxKernelPiS_m,"",@"SHT_CUDA_INFO"
	.sectionflags	@""
	.align	4


	//----- nvinfo : EIATTR_CUDA_API_VERSION
	.align		4
        /*0000*/ 	.byte	0x04, 0x37
        /*0002*/ 	.short	(.L_16 - .L_15)
.L_15:
        /*0004*/ 	.word	0x00000082


	//----- nvinfo : EIATTR_KPARAM_INFO
	.align		4
.L_16:
        /*0008*/ 	.byte	0x04, 0x17
        /*000a*/ 	.short	(.L_18 - .L_17)
.L_17:
        /*000c*/ 	.word	0x00000000
        /*0010*/ 	.short	0x0002
        /*0012*/ 	.short	0x0010
        /*0014*/ 	.byte	0x00, 0xf0, 0x21, 0x00


	//----- nvinfo : EIATTR_KPARAM_INFO
	.align		4
.L_18:
        /*0018*/ 	.byte	0x04, 0x17
        /*001a*/ 	.short	(.L_20 - .L_19)
.L_19:
        /*001c*/ 	.word	0x00000000
        /*0020*/ 	.short	0x0001
        /*0022*/ 	.short	0x0008
        /*0024*/ 	.byte	0x00, 0xf5, 0x21, 0x00


	//----- nvinfo : EIATTR_KPARAM_INFO
	.align		4
.L_20:
        /*0028*/ 	.byte	0x04, 0x17
        /*002a*/ 	.short	(.L_22 - .L_21)
.L_21:
        /*002c*/ 	.word	0x00000000
        /*0030*/ 	.short	0x0000
        /*0032*/ 	.short	0x0000
        /*0034*/ 	.byte	0x00, 0xf5, 0x21, 0x00


	//----- nvinfo : EIATTR_SPARSE_MMA_MASK
	.align		4
.L_22:
        /*0038*/ 	.byte	0x03, 0x50
        /*003a*/ 	.short	0x0000


	//----- nvinfo : EIATTR_MAXREG_COUNT
	.align		4
        /*003c*/ 	.byte	0x03, 0x1b
        /*003e*/ 	.short	0x00ff


	//----- nvinfo : EIATTR_MERCURY_ISA_VERSION
	.align		4
        /*0040*/ 	.byte	0x03, 0x5f
        /*0042*/ 	.short	0x0101


	//----- nvinfo : EIATTR_INT_WARP_WIDE_INSTR_OFFSETS
	.align		4
        /*0044*/ 	.byte	0x04, 0x31
        /*0046*/ 	.short	(.L_24 - .L_23)


	//   ....[0]....
.L_23:
        /*0048*/ 	.word	0x00001500


	//   ....[1]....
        /*004c*/ 	.word	0x00001510


	//----- nvinfo : EIATTR_VRC_CTA_INIT_COUNT
	.align		4
.L_24:
        /*0050*/ 	.byte	0x02, 0x4a
	.zero		1
	.zero		1


	//----- nvinfo : EIATTR_EXIT_INSTR_OFFSETS
	.align		4
        /*0054*/ 	.byte	0x04, 0x1c
        /*0056*/ 	.short	(.L_26 - .L_25)


	//   ....[0]....
.L_25:
        /*0058*/ 	.word	0x00000060


	//   ....[1]....
        /*005c*/ 	.word	0x000015a0


	//----- nvinfo : EIATTR_CBANK_PARAM_SIZE
	.align		4
.L_26:
        /*0060*/ 	.byte	0x03, 0x19
        /*0062*/ 	.short	0x0018


	//----- nvinfo : EIATTR_PARAM_CBANK
	.align		4
        /*0064*/ 	.byte	0x04, 0x0a
        /*0066*/ 	.short	(.L_28 - .L_27)
	.align		4
.L_27:
        /*0068*/ 	.word	index@(.nv.constant0._Z20rollAndFindMaxKernelPiS_m)
        /*006c*/ 	.short	0x0380
        /*006e*/ 	.short	0x0018


	//----- nvinfo : EIATTR_SW_WAR
	.align		4
.L_28:
        /*0070*/ 	.byte	0x04, 0x36
        /*0072*/ 	.short	(.L_30 - .L_29)
.L_29:
        /*0074*/ 	.word	0x00000008
.L_30:


//--------------------- .nv.callgraph             --------------------------
	.section	.nv.callgraph,"",@"SHT_CUDA_CALLGRAPH"
	.align	4
	.sectionentsize	8
	.align		4
        /*0000*/ 	.word	0x00000000
	.align		4
        /*0004*/ 	.word	0xffffffff
	.align		4
        /*0008*/ 	.word	0x00000000
	.align		4
        /*000c*/ 	.word	0xfffffffe
	.align		4
        /*0010*/ 	.word	0x00000000
	.align		4
        /*0014*/ 	.word	0xfffffffd
	.align		4
        /*0018*/ 	.word	0x00000000
	.align		4
        /*001c*/ 	.word	0xfffffffc


//--------------------- .nv.constant4             --------------------------
	.section	.nv.constant4,"a",@progbits
	.align	8
	.align		8
.nv.constant4:
        /*0000*/ 	.dword	precalc_xorwow_matrix
	.align		8
        /*0008*/ 	.dword	precalc_xorwow_offset_matrix
	.align		8
        /*0010*/ 	.dword	mrg32k3aM1
	.align		8
        /*0018*/ 	.dword	mrg32k3aM2
	.align		8
        /*0020*/ 	.dword	mrg32k3aM1SubSeq
	.align		8
        /*0028*/ 	.dword	mrg32k3aM2SubSeq
	.align		8
        /*0030*/ 	.dword	mrg32k3aM1Seq
	.align		8
        /*0038*/ 	.dword	mrg32k3aM2Seq


//--------------------- .nv.constant3             --------------------------
	.section	.nv.constant3,"a",@progbits
	.align	8
.nv.constant3:
	.type		__cr_lgamma_table,@object
	.size		__cr_lgamma_table,(.L_8 - __cr_lgamma_table)
__cr_lgamma_table:
        /*0000*/ 	.byte	0x00, 0x00, 0x00, 0x00, 0x00, 0x00, 0x00, 0x00, 0x00, 0x00, 0x00, 0x00, 0x00, 0x00, 0x00, 0x00
        /*0010*/ 	.byte	0xef, 0x39, 0xfa, 0xfe, 0x42, 0x2e, 0xe6, 0x3f, 0x02, 0x20, 0x2a, 0xfa, 0x0b, 0xab, 0xfc, 0x3f
        /*0020*/ 	.byte	0xf9, 0x2c, 0x92, 0x7c, 0xa7, 0x6c, 0x09, 0x40, 0xc9, 0x79, 0x44, 0x3c, 0x64, 0x26, 0x13, 0x40
        /*0030*/ 	.byte	0xca, 0x01, 0xcf, 0x3a, 0x27, 0x51, 0x1a, 0x40, 0x30, 0xcc, 0x2d, 0xf3, 0xe1, 0x0c, 0x21, 0x40
        /*0040*/ 	.byte	0x0d, 0xb7, 0xfc, 0x82, 0x8e, 0x35, 0x25, 0x40
.L_8:


//--------------------- .text._Z20rollAndFindMaxKernelPiS_m --------------------------
	.section	.text._Z20rollAndFindMaxKernelPiS_m,"ax",@progbits
	.align	128
        .global         _Z20rollAndFindMaxKernelPiS_m
        .type           _Z20rollAndFindMaxKernelPiS_m,@function
        .size           _Z20rollAndFindMaxKernelPiS_m,(.L_x_3 - _Z20rollAndFindMaxKernelPiS_m)
        .other          _Z20rollAndFindMaxKernelPiS_m,@"STO_CUDA_ENTRY STV_DEFAULT"
_Z20rollAndFindMaxKernelPiS_m:
.text._Z20rollAndFindMaxKernelPiS_m:
[----:B------:R-:W-:Y:S01]  /*0000*/  LDC R1, c[0x0][0x37c] ;  /* 0x0000df00ff017b82 */ /* 0x000fe20000000800 */
[----:B------:R-:W0:Y:S07]  /*0010*/  S2R R3, SR_TID.X ;  /* 0x0000000000037919 */ /* 0x000e2e0000002100 */
[----:B------:R-:W0:Y:S08]  /*0020*/  S2UR UR4, SR_CTAID.X ;  /* 0x00000000000479c3 */ /* 0x000e300000002500 */
[----:B------:R-:W0:Y:S02]  /*0030*/  LDC R0, c[0x0][0x360] ;  /* 0x0000d800ff007b82 */ /* 0x000e240000000800 */
[----:B0-----:R-:W-:-:S05]  /*0040*/  IMAD R0, R0, UR4, R3 ;  /* 0x0000000400007c24 */ /* 0x001fca000f8e0203 */
[----:B------:R-:W-:-:S13]  /*0050*/  ISETP.GT.AND P0, PT, R0, 0x4c4b3f, PT ;  /* 0x004c4b3f0000780c */ /* 0x000fda0003f04270 */
[----:B------:R-:W-:Y:S05]  /*0060*/  @P0 EXIT ;  /* 0x000000000000094d */ /* 0x000fea0003800000 */
[----:B------:R-:W-:Y:S01]  /*0070*/  CS2R.32 R3, SR_CLOCKLO ;  /* 0x0000000000037805 */ /* 0x000fe20000005000 */
[----:B------:R-:W0:Y:S03]  /*0080*/  LDCU UR4, c[0x0][0x390] ;  /* 0x00007200ff0477ac */ /* 0x000e260008000800 */
[----:B------:R-:W-:Y:S01]  /*0090*/  IADD3 R0, PT, PT, R3, 0x1, R0 ;  /* 0x0000000103007810 */ /* 0x000fe20007ffe000 */
[----:B------:R-:W1:Y:S03]  /*00a0*/  LDCU.64 UR6, c[0x0][0x358] ;  /* 0x00006b00ff0677ac */ /* 0x000e660008000a00 */
[----:B0-----:R-:W-:Y:S01]  /*00b0*/  LOP3.LUT R0, R0, UR4, RZ, 0x3c, !PT ;  /* 0x0000000400007c12 */ /* 0x001fe2000f8e3cff */
[----:B------:R-:W-:-:S06]  /*00c0*/  UMOV UR4, URZ ;  /* 0x000000ff00047c82 */ /* 0x000fcc0008000000 */
.L_x_1:
[----:B0-----:R-:W-:Y:S01]  /*00d0*/  IMAD.SHL.U32 R3, R0, 0x2000, RZ ;  /* 0x0000200000037824 */ /* 0x001fe200078e00ff */
[----:B------:R-:W-:Y:S01]  /*00e0*/  UIADD3 UR4, UPT, UPT, UR4, 0x1, URZ ;  /* 0x0000000104047890 */ /* 0x000fe2000fffe0ff */
[----:B------:R-:W-:Y:S01]  /*00f0*/  IMAD.MOV.U32 R6, RZ, RZ, 0x2 ;  /* 0x00000002ff067424 */ /* 0x000fe200078e00ff */
[----:B------:R-:W-:Y:S02]  /*0100*/  UMOV UR5, 0x4 ;  /* 0x0000000400057882 */ /* 0x000fe40000000000 */
[----:B------:R-:W-:Y:S01]  /*0110*/  LOP3.LUT R3, R3, R0, RZ, 0x3c, !PT ;  /* 0x0000000003037212 */ /* 0x000fe200078e3cff */
[----:B------:R-:W-:-:S03]  /*0120*/  UISETP.NE.AND UP1, UPT, UR4, 0xc8, UPT ;  /* 0x000000c80400788c */ /* 0x000fc6000bf25270 */
[----:B------:R-:W-:-:S04]  /*0130*/  SHF.R.U32.HI R0, RZ, 0x11, R3 ;  /* 0x00000011ff007819 */ /* 0x000fc80000011603 */
[----:B------:R-:W-:-:S04]  /*0140*/  LOP3.LUT R0, R0, R3, RZ, 0x3c, !PT ;  /* 0x0000000300007212 */ /* 0x000fc800078e3cff */
[C---:B------:R-:W-:Y:S01]  /*0150*/  LOP3.LUT P1, RZ, R0.reuse, 0x3, RZ, 0xc0, !PT ;  /* 0x0000000300ff7812 */ /* 0x040fe2000782c0ff */
[----:B------:R-:W-:-:S05]  /*0160*/  IMAD.SHL.U32 R3, R0, 0x20, RZ ;  /* 0x0000002000037824 */ /* 0x000fca00078e00ff */
[----:B------:R-:W-:-:S05]  /*0170*/  LOP3.LUT R3, R3, R0, RZ, 0x3c, !PT ;  /* 0x0000000003037212 */ /* 0x000fca00078e3cff */
[----:B------:R-:W-:-:S05]  /*0180*/  IMAD.SHL.U32 R2, R3, 0x2000, RZ ;  /* 0x0000200003027824 */ /* 0x000fca00078e00ff */
[----:B------:R-:W-:-:S04]  /*0190*/  LOP3.LUT R2, R2, R3, RZ, 0x3c, !PT ;  /* 0x0000000302027212 */ /* 0x000fc800078e3cff */
[----:B------:R-:W-:-:S04]  /*01a0*/  SHF.R.U32.HI R3, RZ, 0x11, R2 ;  /* 0x00000011ff037819 */ /* 0x000fc80000011602 */
[----:B------:R-:W-:-:S04]  /*01b0*/  LOP3.LUT R3, R3, R2, RZ, 0x3c, !PT ;  /* 0x0000000203037212 */ /* 0x000fc800078e3cff */
[C---:B------:R-:W-:Y:S01]  /*01c0*/  LOP3.LUT P2, RZ, R3.reuse, 0x3, RZ, 0xc0, !PT ;  /* 0x0000000303ff7812 */ /* 0x040fe2000784c0ff */
[----:B------:R-:W-:-:S05]  /*01d0*/  IMAD.SHL.U32 R2, R3, 0x20, RZ ;  /* 0x0000002003027824 */ /* 0x000fca00078e00ff */
[----:B------:R-:W-:-:S05]  /*01e0*/  LOP3.LUT R2, R2, R3, RZ, 0x3c, !PT ;  /* 0x0000000302027212 */ /* 0x000fca00078e3cff */
[----:B------:R-:W-:Y:S02]  /*01f0*/  IMAD.SHL.U32 R5, R2, 0x2000, RZ ;  /* 0x0000200002057824 */ /* 0x000fe400078e00ff */
[----:B------:R-:W-:-:S03]  /*0200*/  @P2 IMAD.MOV R6, RZ, RZ, 0x1 ;  /* 0x00000001ff062424 */ /* 0x000fc600078e02ff */
[----:B------:R-:W-:-:S04]  /*0210*/  LOP3.LUT R5, R5, R2, RZ, 0x3c, !PT ;  /* 0x0000000205057212 */ /* 0x000fc800078e3cff */
[----:B------:R-:W-:-:S04]  /*0220*/  SHF.R.U32.HI R2, RZ, 0x11, R5 ;  /* 0x00000011ff027819 */ /* 0x000fc80000011605 */
[----:B------:R-:W-:-:S04]  /*0230*/  LOP3.LUT R2, R2, R5, RZ, 0x3c, !PT ;  /* 0x0000000502027212 */ /* 0x000fc800078e3cff */
[C---:B------:R-:W-:Y:S01]  /*0240*/  LOP3.LUT P0, RZ, R2.reuse, 0x3, RZ, 0xc0, !PT ;  /* 0x0000000302ff7812 */ /* 0x040fe2000780c0ff */
[----:B------:R-:W-:-:S05]  /*0250*/  IMAD.SHL.U32 R5, R2, 0x20, RZ ;  /* 0x0000002002057824 */ /* 0x000fca00078e00ff */
[----:B------:R-:W-:Y:S02]  /*0260*/  LOP3.LUT R5, R5, R2, RZ, 0x3c, !PT ;  /* 0x0000000205057212 */ /* 0x000fe400078e3cff */
[----:B------:R-:W-:-:S03]  /*0270*/  SEL R2, RZ, 0x1, P2 ;  /* 0x00000001ff027807 */ /* 0x000fc60001000000 */
[----:B------:R-:W-:Y:S02]  /*0280*/  IMAD.SHL.U32 R4, R5, 0x2000, RZ ;  /* 0x0000200005047824 */ /* 0x000fe400078e00ff */
[----:B------:R-:W-:-:S03]  /*0290*/  @P1 IMAD.MOV R6, RZ, RZ, R2 ;  /* 0x000000ffff061224 */ /* 0x000fc600078e0202 */
[----:B------:R-:W-:Y:S01]  /*02a0*/  LOP3.LUT R4, R4, R5, RZ, 0x3c, !PT ;  /* 0x0000000504047212 */ /* 0x000fe200078e3cff */
[----:B------:R-:W-:Y:S02]  /*02b0*/  VIADD R2, R6, 0x1 ;  /* 0x0000000106027836 */ /* 0x000fe40000000000 */
[----:B------:R-:W-:Y:S01]  /*02c0*/  @P0 IMAD.MOV R2, RZ, RZ, R6 ;  /* 0x000000ffff020224 */ /* 0x000fe200078e0206 */
        /* <DEDUP_REMOVED lines=11> */
[----:B------:R-:W-:Y:S01]  /*0380*/  LOP3.LUT R7, R7, R4, RZ, 0x3c, !PT ;  /* 0x0000000407077212 */ /* 0x000fe200078e3cff */
[----:B------:R-:W-:Y:S02]  /*0390*/  VIADD R4, R2, 0x1 ;  /* 0x0000000102047836 */ /* 0x000fe40000000000 */
[----:B------:R-:W-:Y:S02]  /*03a0*/  @P1 IMAD.MOV R4, RZ, RZ, R2 ;  /* 0x000000ffff041224 */ /* 0x000fe400078e0202 */
[----:B------:R-:W-:Y:S02]  /*03b0*/  IMAD.SHL.U32 R0, R7, 0x2000, RZ ;  /* 0x0000200007007824 */ /* 0x000fe400078e00ff */
[----:B------:R-:W-:Y:S02]  /*03c0*/  VIADD R2, R4, 0x1 ;  /* 0x0000000104027836 */ /* 0x000fe40000000000 */
[----:B------:R-:W-:Y:S01]  /*03d0*/  @P0 IMAD.MOV R2, RZ, RZ, R4 ;  /* 0x000000ffff020224 */ /* 0x000fe200078e0204 */
[----:B------:R-:W-:-:S03]  /*03e0*/  LOP3.LUT R0, R0, R7, RZ, 0x3c, !PT ;  /* 0x0000000700007212 */ /* 0x000fc600078e3cff */
[----:B------:R-:W-:Y:S01]  /*03f0*/  VIADD R4, R2, 0x1 ;  /* 0x0000000102047836 */ /* 0x000fe20000000000 */
[----:B------:R-:W-:-:S04]  /*0400*/  SHF.R.U32.HI R3, RZ, 0x11, R0 ;  /* 0x00000011ff037819 */ /* 0x000fc80000011600 */
[----:B------:R-:W-:-:S04]  /*0410*/  LOP3.LUT R3, R3, R0, RZ, 0x3c, !PT ;  /* 0x0000000003037212 */ /* 0x000fc800078e3cff */
[C---:B------:R-:W-:Y:S01]  /*0420*/  LOP3.LUT P1, RZ, R3.reuse, 0x3, RZ, 0xc0, !PT ;  /* 0x0000000303ff7812 */ /* 0x040fe2000782c0ff */
[----:B------:R-:W-:-:S05]  /*0430*/  IMAD.SHL.U32 R0, R3, 0x20, RZ ;  /* 0x0000002003007824 */ /* 0x000fca00078e00ff */
[----:B------:R-:W-:-:S05]  /*0440*/  LOP3.LUT R0, R0, R3, RZ, 0x3c, !PT ;  /* 0x0000000300007212 */ /* 0x000fca00078e3cff */
[----:B------:R-:W-:Y:S02]  /*0450*/  IMAD.SHL.U32 R5, R0, 0x2000, RZ ;  /* 0x0000200000057824 */ /* 0x000fe400078e00ff */
[----:B------:R-:W-:-:S03]  /*0460*/  @P1 IMAD.MOV R4, RZ, RZ, R2 ;  /* 0x000000ffff041224 */ /* 0x000fc600078e0202 */
[----:B------:R-:W-:Y:S01]  /*0470*/  LOP3.LUT R5, R5, R0, RZ, 0x3c, !PT ;  /* 0x0000000005057212 */ /* 0x000fe200078e3cff */
[----:B------:R-:W-:-:S03]  /*0480*/  VIADD R20, R4, 0x1 ;  /* 0x0000000104147836 */ /* 0x000fc60000000000 */
[----:B------:R-:W-:-:S04]  /*0490*/  SHF.R.U32.HI R0, RZ, 0x11, R5 ;  /* 0x00000011ff007819 */ /* 0x000fc80000011605 */
[----:B------:R-:W-:-:S04]  /*04a0*/  LOP3.LUT R0, R0, R5, RZ, 0x3c, !PT ;  /* 0x0000000500007212 */ /* 0x000fc800078e3cff */
[C---:B------:R-:W-:Y:S01]  /*04b0*/  LOP3.LUT P0, RZ, R0.reuse, 0x3, RZ, 0xc0, !PT ;  /* 0x0000000300ff7812 */ /* 0x040fe2000780c0ff */
[----:B------:R-:W-:-:S05]  /*04c0*/  IMAD.SHL.U32 R3, R0, 0x20, RZ ;  /* 0x0000002000037824 */ /* 0x000fca00078e00ff */
[----:B------:R-:W-:-:S07]  /*04d0*/  LOP3.LUT R0, R3, R0, RZ, 0x3c, !PT ;  /* 0x0000000003007212 */ /* 0x000fce00078e3cff */
[----:B------:R-:W-:-:S07]  /*04e0*/  @P0 IMAD.MOV R20, RZ, RZ, R4 ;  /* 0x000000ffff140224 */ /* 0x000fce00078e0204 */
.L_x_0:
[----:B------:R-:W-:Y:S01]  /*04f0*/  IMAD.SHL.U32 R3, R0, 0x2000, RZ ;  /* 0x0000200000037824 */ /* 0x000fe200078e00ff */
[----:B------:R-:W-:Y:S01]  /*0500*/  UIADD3 UR5, UPT, UPT, UR5, 0x1c, URZ ;  /* 0x0000001c05057890 */ /* 0x000fe2000fffe0ff */
[----:B------:R-:W-:-:S03]  /*0510*/  VIADD R21, R20, 0x1 ;  /* 0x0000000114157836 */ /* 0x000fc60000000000 */
[----:B------:R-:W-:Y:S01]  /*0520*/  LOP3.LUT R3, R3, R0, RZ, 0x3c, !PT ;  /* 0x0000000003037212 */ /* 0x000fe200078e3cff */
[----:B------:R-:W-:-:S03]  /*0530*/  UISETP.NE.AND UP0, UPT, UR5, 0xe4, UPT ;  /* 0x000000e40500788c */ /* 0x000fc6000bf05270 */
[----:B------:R-:W-:-:S04]  /*0540*/  SHF.R.U32.HI R6, RZ, 0x11, R3 ;  /* 0x00000011ff067819 */ /* 0x000fc80000011603 */
[----:B------:R-:W-:-:S04]  /*0550*/  LOP3.LUT R6, R6, R3, RZ, 0x3c, !PT ;  /* 0x0000000306067212 */ /* 0x000fc800078e3cff */
[C---:B------:R-:W-:Y:S01]  /*0560*/  LOP3.LUT P0, RZ, R6.reuse, 0x3, RZ, 0xc0, !PT ;  /* 0x0000000306ff7812 */ /* 0x040fe2000780c0ff */
[----:B------:R-:W-:-:S05]  /*0570*/  IMAD.SHL.U32 R3, R6, 0x20, RZ ;  /* 0x0000002006037824 */ /* 0x000fca00078e00ff */
[----:B------:R-:W-:-:S05]  /*0580*/  LOP3.LUT R3, R3, R6, RZ, 0x3c, !PT ;  /* 0x0000000603037212 */ /* 0x000fca00078e3cff */
[----:B------:R-:W-:Y:S02]  /*0590*/  IMAD.SHL.U32 R0, R3, 0x2000, RZ ;  /* 0x0000200003007824 */ /* 0x000fe400078e00ff */
[----:B------:R-:W-:-:S03]  /*05a0*/  @P0 IMAD.MOV R21, RZ, RZ, R20 ;  /* 0x000000ffff150224 */ /* 0x000fc600078e0214 */
[----:B------:R-:W-:-:S04]  /*05b0*/  LOP3.LUT R0, R0, R3, RZ, 0x3c, !PT ;  /* 0x0000000300007212 */ /* 0x000fc800078e3cff */
        /* <DEDUP_REMOVED lines=14> */
[----:B------:R-:W-:-:S05]  /*06a0*/  IMAD.SHL.U32 R3, R0, 0x2000, RZ ;  /* 0x0000200000037824 */ /* 0x000fca00078e00ff */
        /* <DEDUP_REMOVED lines=9> */
[----:B------:R-:W-:-:S05]  /*0740*/  LOP3.LUT R3, R3, R0, RZ, 0x3c, !PT ;  /* 0x0000000003037212 */ /* 0x000fca00078e3cff */
        /* <DEDUP_REMOVED lines=90> */
[----:B------:R-:W-:Y:S01]  /*0cf0*/  LOP3.LUT R5, R6, R5, RZ, 0x3c, !PT ;  /* 0x0000000506057212 */ /* 0x000fe200078e3cff */
[----:B------:R-:W-:Y:S02]  /*0d00*/  VIADD R6, R7, 0x1 ;  /* 0x0000000107067836 */ /* 0x000fe40000000000 */
[----:B------:R-:W-:Y:S01]  /*0d10*/  @P0 IMAD.MOV R6, RZ, RZ, R7 ;  /* 0x000000ffff060224 */ /* 0x000fe200078e0207 */
[----:B------:R-:W-:Y:S01]  /*0d20*/  LOP3.LUT P0, RZ, R3, 0x3, RZ, 0xc0, !PT ;  /* 0x0000000303ff7812 */ /* 0x000fe2000780c0ff */
[----:B------:R-:W-:Y:S02]  /*0d30*/  IMAD.SHL.U32 R2, R5, 0x20, RZ ;  /* 0x0000002005027824 */ /* 0x000fe400078e00ff */
[----:B------:R-:W-:Y:S02]  /*0d40*/  VIADD R7, R6, 0x1 ;  /* 0x0000000106077836 */ /* 0x000fe40000000000 */
[----:B------:R-:W-:Y:S01]  /*0d50*/  @P1 IMAD.MOV R7, RZ, RZ, R6 ;  /* 0x000000ffff071224 */ /* 0x000fe200078e0206 */
[----:B------:R-:W-:-:S02]  /*0d60*/  LOP3.LUT R2, R2, R5, RZ, 0x3c, !PT ;  /* 0x0000000502027212 */ /* 0x000fc400078e3cff */
[----:B------:R-:W-:Y:S01]  /*0d70*/  LOP3.LUT P1, RZ, R4, 0x3, RZ, 0xc0, !PT ;  /* 0x0000000304ff7812 */ /* 0x000fe2000782c0ff */
[----:B------:R-:W-:Y:S02]  /*0d80*/  VIADD R4, R7, 0x1 ;  /* 0x0000000107047836 */ /* 0x000fe40000000000 */
[----:B------:R-:W-:Y:S02]  /*0d90*/  IMAD.SHL.U32 R3, R2, 0x2000, RZ ;  /* 0x0000200002037824 */ /* 0x000fe400078e00ff */
[----:B------:R-:W-:Y:S01]  /*0da0*/  @P0 IMAD.MOV R4, RZ, RZ, R7 ;  /* 0x000000ffff040224 */ /* 0x000fe200078e0207 */
[----:B------:R-:W-:Y:S02]  /*0db0*/  LOP3.LUT P0, RZ, R8, 0x3, RZ, 0xc0, !PT ;  /* 0x0000000308ff7812 */ /* 0x000fe4000780c0ff */
[----:B------:R-:W-:Y:S01]  /*0dc0*/  LOP3.LUT R2, R3, R2, RZ, 0x3c, !PT ;  /* 0x0000000203027212 */ /* 0x000fe200078e3cff */
[----:B------:R-:W-:-:S03]  /*0dd0*/  VIADD R6, R4, 0x1 ;  /* 0x0000000104067836 */ /* 0x000fc60000000000 */
[----:B------:R-:W-:Y:S01]  /*0de0*/  SHF.R.U32.HI R3, RZ, 0x11, R2 ;  /* 0x00000011ff037819 */ /* 0x000fe20000011602 */
[----:B------:R-:W-:Y:S01]  /*0df0*/  @P1 IMAD.MOV R6, RZ, RZ, R4 ;  /* 0x000000ffff061224 */ /* 0x000fe200078e0204 */
[----:B------:R-:W-:Y:S02]  /*0e00*/  LOP3.LUT P1, RZ, R9, 0x3, RZ, 0xc0, !PT ;  /* 0x0000000309ff7812 */ /* 0x000fe4000782c0ff */
[----:B------:R-:W-:Y:S01]  /*0e10*/  LOP3.LUT R2, R3, R2, RZ, 0x3c, !PT ;  /* 0x0000000203027212 */ /* 0x000fe200078e3cff */
[----:B------:R-:W-:Y:S02]  /*0e20*/  VIADD R4, R6, 0x1 ;  /* 0x0000000106047836 */ /* 0x000fe40000000000 */
[----:B------:R-:W-:Y:S02]  /*0e30*/  @P2 IMAD.MOV R4, RZ, RZ, R6 ;  /* 0x000000ffff042224 */ /* 0x000fe400078e0206 */
[----:B------:R-:W-:Y:S02]  /*0e40*/  IMAD.SHL.U32 R3, R2, 0x20, RZ ;  /* 0x0000002002037824 */ /* 0x000fe400078e00ff */
[----:B------:R-:W-:-:S02]  /*0e50*/  VIADD R6, R4, 0x1 ;  /* 0x0000000104067836 */ /* 0x000fc40000000000 */
[----:B------:R-:W-:Y:S01]  /*0e60*/  @P0 IMAD.MOV R6, RZ, RZ, R4 ;  /* 0x000000ffff060224 */ /* 0x000fe200078e0204 */
[----:B------:R-:W-:Y:S02]  /*0e70*/  LOP3.LUT R3, R3, R2, RZ, 0x3c, !PT ;  /* 0x0000000203037212 */ /* 0x000fe400078e3cff */
        /* <DEDUP_REMOVED lines=12> */
[----:B------:R-:W-:Y:S01]  /*0f40*/  @P1 IMAD.MOV R7, RZ, RZ, R6 ;  /* 0x000000ffff071224 */ /* 0x000fe200078e0206 */
[----:B------:R-:W-:Y:S01]  /*0f50*/  LOP3.LUT P1, RZ, R13, 0x3, RZ, 0xc0, !PT ;  /* 0x000000030dff7812 */ /* 0x000fe2000782c0ff */
[----:B------:R-:W-:Y:S02]  /*0f60*/  IMAD.SHL.U32 R3, R0, 0x20, RZ ;  /* 0x0000002000037824 */ /* 0x000fe400078e00ff */
[----:B------:R-:W-:-:S03]  /*0f70*/  VIADD R6, R7, 0x1 ;  /* 0x0000000107067836 */ /* 0x000fc60000000000 */
[----:B------:R-:W-:Y:S01]  /*0f80*/  LOP3.LUT R3, R3, R0, RZ, 0x3c, !PT ;  /* 0x0000000003037212 */ /* 0x000fe200078e3cff */
[----:B------:R-:W-:Y:S01]  /*0f90*/  @P0 IMAD.MOV R6, RZ, RZ, R7 ;  /* 0x000000ffff060224 */ /* 0x000fe200078e0207 */
[----:B------:R-:W-:-:S03]  /*0fa0*/  LOP3.LUT P0, RZ, R14, 0x3, RZ, 0xc0, !PT ;  /* 0x000000030eff7812 */ /* 0x000fc6000780c0ff */
[----:B------:R-:W-:Y:S02]  /*0fb0*/  IMAD.SHL.U32 R4, R3, 0x2000, RZ ;  /* 0x0000200003047824 */ /* 0x000fe400078e00ff */
[----:B------:R-:W-:Y:S02]  /*0fc0*/  VIADD R8, R6, 0x1 ;  /* 0x0000000106087836 */ /* 0x000fe40000000000 */
[----:B------:R-:W-:Y:S01]  /*0fd0*/  @P1 IMAD.MOV R8, RZ, RZ, R6 ;  /* 0x000000ffff081224 */ /* 0x000fe200078e0206 */
[----:B------:R-:W-:Y:S02]  /*0fe0*/  LOP3.LUT R3, R4, R3, RZ, 0x3c, !PT ;  /* 0x0000000304037212 */ /* 0x000fe400078e3cff */
[----:B------:R-:W-:Y:S01]  /*0ff0*/  LOP3.LUT P1, RZ, R15, 0x3, RZ, 0xc0, !PT ;  /* 0x000000030fff7812 */ /* 0x000fe2000782c0ff */
[----:B------:R-:W-:Y:S01]  /*1000*/  VIADD R6, R8, 0x1 ;  /* 0x0000000108067836 */ /* 0x000fe20000000000 */
[----:B------:R-:W-:Y:S01]  /*1010*/  SHF.R.U32.HI R4, RZ, 0x11, R3 ;  /* 0x00000011ff047819 */ /* 0x000fe20000011603 */
[----:B------:R-:W-:Y:S01]  /*1020*/  @P0 IMAD.MOV R6, RZ, RZ, R8 ;  /* 0x000000ffff060224 */ /* 0x000fe200078e0208 */
[----:B------:R-:W-:-:S02]  /*1030*/  LOP3.LUT P0, RZ, R16, 0x3, RZ, 0xc0, !PT ;  /* 0x0000000310ff7812 */ /* 0x000fc4000780c0ff */
[----:B------:R-:W-:Y:S01]  /*1040*/  LOP3.LUT R3, R4, R3, RZ, 0x3c, !PT ;  /* 0x0000000304037212 */ /* 0x000fe200078e3cff */
[----:B------:R-:W-:-:S04]  /*1050*/  VIADD R8, R6, 0x1 ;  /* 0x0000000106087836 */ /* 0x000fc80000000000 */
[----:B------:R-:W-:Y:S02]  /*1060*/  IMAD.SHL.U32 R4, R3, 0x20, RZ ;  /* 0x0000002003047824 */ /* 0x000fe400078e00ff */
[----:B------:R-:W-:Y:S01]  /*1070*/  @P1 IMAD.MOV R8, RZ, RZ, R6 ;  /* 0x000000ffff081224 */ /* 0x000fe200078e0206 */
[----:B------:R-:W-:Y:S02]  /*1080*/  LOP3.LUT P1, RZ, R17, 0x3, RZ, 0xc0, !PT ;  /* 0x0000000311ff7812 */ /* 0x000fe4000782c0ff */
[----:B------:R-:W-:Y:S01]  /*1090*/  LOP3.LUT R4, R4, R3, RZ, 0x3c, !PT ;  /* 0x0000000304047212 */ /* 0x000fe200078e3cff */
[----:B------:R-:W-:Y:S02]  /*10a0*/  VIADD R9, R8, 0x1 ;  /* 0x0000000108097836 */ /* 0x000fe40000000000 */
[----:B------:R-:W-:Y:S01]  /*10b0*/  @P0 IMAD.MOV R9, RZ, RZ, R8 ;  /* 0x000000ffff090224 */ /* 0x000fe200078e0208 */
[----:B------:R-:W-:Y:S01]  /*10c0*/  LOP3.LUT P0, RZ, R18, 0x3, RZ, 0xc0, !PT ;  /* 0x0000000312ff7812 */ /* 0x000fe2000780c0ff */
[----:B------:R-:W-:-:S02]  /*10d0*/  IMAD.SHL.U32 R7, R4, 0x2000, RZ ;  /* 0x0000200004077824 */ /* 0x000fc400078e00ff */
[----:B------:R-:W-:-:S03]  /*10e0*/  VIADD R8, R9, 0x1 ;  /* 0x0000000109087836 */ /* 0x000fc60000000000 */
[----:B------:R-:W-:Y:S01]  /*10f0*/  LOP3.LUT R4, R7, R4, RZ, 0x3c, !PT ;  /* 0x0000000407047212 */ /* 0x000fe200078e3cff */
[----:B------:R-:W-:Y:S01]  /*1100*/  @P1 IMAD.MOV R8, RZ, RZ, R9 ;  /* 0x000000ffff081224 */ /* 0x000fe200078e0209 */
[----:B------:R-:W-:Y:S02]  /*1110*/  LOP3.LUT P1, RZ, R19, 0x3, RZ, 0xc0, !PT ;  /* 0x0000000313ff7812 */ /* 0x000fe4000782c0ff */
[----:B------:R-:W-:Y:S01]  /*1120*/  SHF.R.U32.HI R7, RZ, 0x11, R4 ;  /* 0x00000011ff077819 */ /* 0x000fe20000011604 */
[----:B------:R-:W-:Y:S02]  /*1130*/  VIADD R9, R8, 0x1 ;  /* 0x0000000108097836 */ /* 0x000fe40000000000 */
[----:B------:R-:W-:Y:S01]  /*1140*/  @P0 IMAD.MOV R9, RZ, RZ, R8 ;  /* 0x000000ffff090224 */ /* 0x000fe200078e0208 */
[----:B------:R-:W-:Y:S02]  /*1150*/  LOP3.LUT R4, R7, R4, RZ, 0x3c, !PT ;  /* 0x0000000407047212 */ /* 0x000fe400078e3cff */
[----:B------:R-:W-:Y:S01]  /*1160*/  LOP3.LUT P0, RZ, R5, 0x3, RZ, 0xc0, !PT ;  /* 0x0000000305ff7812 */ /* 0x000fe2000780c0ff */
[----:B------:R-:W-:-:S02]  /*1170*/  VIADD R8, R9, 0x1 ;  /* 0x0000000109087836 */ /* 0x000fc40000000000 */
[----:B------:R-:W-:Y:S02]  /*1180*/  IMAD.SHL.U32 R7, R4, 0x20, RZ ;  /* 0x0000002004077824 */ /* 0x000fe400078e00ff */
[----:B------:R-:W-:Y:S01]  /*1190*/  @P1 IMAD.MOV R8, RZ, RZ, R9 ;  /* 0x000000ffff081224 */ /* 0x000fe200078e0209 */
[----:B------:R-:W-:Y:S02]  /*11a0*/  LOP3.LUT P1, RZ, R2, 0x3, RZ, 0xc0, !PT ;  /* 0x0000000302ff7812 */ /* 0x000fe4000782c0ff */
        /* <DEDUP_REMOVED lines=8> */
[----:B------:R-:W-:Y:S01]  /*1230*/  LOP3.LUT R5, R5, R6, RZ, 0x3c, !PT ;  /* 0x0000000605057212 */ /* 0x000fe200078e3cff */
[----:B------:R-:W-:Y:S02]  /*1240*/  VIADD R6, R8, 0x1 ;  /* 0x0000000108067836 */ /* 0x000fe40000000000 */
[----:B------:R-:W-:Y:S01]  /*1250*/  @P0 IMAD.MOV R6, RZ, RZ, R8 ;  /* 0x000000ffff060224 */ /* 0x000fe200078e0208 */
[----:B------:R-:W-:Y:S02]  /*1260*/  SHF.R.U32.HI R2, RZ, 0x11, R5 ;  /* 0x00000011ff027819 */ /* 0x000fe40000011605 */
[----:B------:R-:W-:Y:S01]  /*1270*/  LOP3.LUT P0, RZ, R0, 0x3, RZ, 0xc0, !PT ;  /* 0x0000000300ff7812 */ /* 0x000fe2000780c0ff */
[----:B------:R-:W-:Y:S01]  /*1280*/  VIADD R8, R6, 0x1 ;  /* 0x0000000106087836 */ /* 0x000fe20000000000 */
[----:B------:R-:W-:Y:S01]  /*1290*/  LOP3.LUT R2, R2, R5, RZ, 0x3c, !PT ;  /* 0x0000000502027212 */ /* 0x000fe200078e3cff */
[----:B------:R-:W-:Y:S01]  /*12a0*/  @P1 IMAD.MOV R8, RZ, RZ, R6 ;  /* 0x000000ffff081224 */ /* 0x000fe200078e0206 */
[----:B------:R-:W-:-:S03]  /*12b0*/  LOP3.LUT P1, RZ, R3, 0x3, RZ, 0xc0, !PT ;  /* 0x0000000303ff7812 */ /* 0x000fc6000782c0ff */
        /* <DEDUP_REMOVED lines=16> */
[C---:B------:R-:W-:Y:S02]  /*13c0*/  IMAD.SHL.U32 R0, R3.reuse, 0x20, RZ ;  /* 0x0000002003007824 */ /* 0x040fe400078e00ff */
[----:B------:R-:W-:Y:S01]  /*13d0*/  @P1 IMAD.MOV R2, RZ, RZ, R6 ;  /* 0x000000ffff021224 */ /* 0x000fe200078e0206 */
[----:B------:R-:W-:Y:S02]  /*13e0*/  LOP3.LUT P1, RZ, R3, 0x3, RZ, 0xc0, !PT ;  /* 0x0000000303ff7812 */ /* 0x000fe4000782c0ff */
[----:B------:R-:W-:Y:S01]  /*13f0*/  LOP3.LUT R0, R0, R3, RZ, 0x3c, !PT ;  /* 0x0000000300007212 */ /* 0x000fe200078e3cff */
[----:B------:R-:W-:Y:S02]  /*1400*/  VIADD R3, R2, 0x1 ;  /* 0x0000000102037836 */ /* 0x000fe40000000000 */
[----:B------:R-:W-:Y:S02]  /*1410*/  @P0 IMAD.MOV R3, RZ, RZ, R2 ;  /* 0x000000ffff030224 */ /* 0x000fe400078e0202 */
[----:B------:R-:W-:-:S02]  /*1420*/  IMAD.SHL.U32 R5, R0, 0x2000, RZ ;  /* 0x0000200000057824 */ /* 0x000fc400078e00ff */
[----:B------:R-:W-:-:S03]  /*1430*/  VIADD R2, R3, 0x1 ;  /* 0x0000000103027836 */ /* 0x000fc60000000000 */
[----:B------:R-:W-:Y:S01]  /*1440*/  LOP3.LUT R5, R5, R0, RZ, 0x3c, !PT ;  /* 0x0000000005057212 */ /* 0x000fe200078e3cff */
[----:B------:R-:W-:-:S03]  /*1450*/  @P1 IMAD.MOV R2, RZ, RZ, R3 ;  /* 0x000000ffff021224 */ /* 0x000fc600078e0203 */
[----:B------:R-:W-:Y:S01]  /*1460*/  SHF.R.U32.HI R0, RZ, 0x11, R5 ;  /* 0x00000011ff007819 */ /* 0x000fe20000011605 */
[----:B------:R-:W-:-:S03]  /*1470*/  VIADD R20, R2, 0x1 ;  /* 0x0000000102147836 */ /* 0x000fc60000000000 */
[----:B------:R-:W-:-:S04]  /*1480*/  LOP3.LUT R0, R0, R5, RZ, 0x3c, !PT ;  /* 0x0000000500007212 */ /* 0x000fc800078e3cff */
[C---:B------:R-:W-:Y:S01]  /*1490*/  LOP3.LUT P0, RZ, R0.reuse, 0x3, RZ, 0xc0, !PT ;  /* 0x0000000300ff7812 */ /* 0x040fe2000780c0ff */
[----:B------:R-:W-:-:S05]  /*14a0*/  IMAD.SHL.U32 R3, R0, 0x20, RZ ;  /* 0x0000002000037824 */ /* 0x000fca00078e00ff */
[----:B------:R-:W-:-:S07]  /*14b0*/  LOP3.LUT R0, R3, R0, RZ, 0x3c, !PT ;  /* 0x0000000003007212 */ /* 0x000fce00078e3cff */
[----:B------:R-:W-:Y:S01]  /*14c0*/  @P0 IMAD.MOV R20, RZ, RZ, R2 ;  /* 0x000000ffff140224 */ /* 0x000fe200078e0202 */
[----:B------:R-:W-:Y:S06]  /*14d0*/  BRA.U UP0, `(.L_x_0) ;  /* 0xfffffff100047547 */ /* 0x000fec000b83ffff */
[----:B------:R-:W0:Y:S01]  /*14e0*/  S2R R6, SR_LANEID ;  /* 0x0000000000067919 */ /* 0x000e220000000000 */
[----:B------:R-:W1:Y:S01]  /*14f0*/  LDC.64 R2, c[0x0][0x380] ;  /* 0x0000e000ff027b82 */ /* 0x000e620000000a00 */
[----:B------:R-:W-:Y:S01]  /*1500*/  VOTEU.ANY UR5, UPT, PT ;  /* 0x0000000000057886 */ /* 0x000fe200038e0100 */
[----:B------:R-:W-:Y:S01]  /*1510*/  CREDUX.MAX.S32 UR9, R20 ;  /* 0x00000000140972cc */ /* 0x000fe20000000200 */
[----:B------:R-:W-:Y:S02]  /*1520*/  UFLO.U32 UR8, UR5 ;  /* 0x00000005000872bd */ /* 0x000fe400080e0000 */
[----:B------:R-:W2:Y:S03]  /*1530*/  POPC R9, UR5 ;  /* 0x0000000500097d09 */ /* 0x000ea60008000000 */
[----:B------:R-:W2:Y:S07]  /*1540*/  LDC.64 R4, c[0x0][0x388] ;  /* 0x0000e200ff047b82 */ /* 0x000eae0000000a00 */
[----:B------:R-:W-:Y:S01]  /*1550*/  IMAD.U32 R7, RZ, RZ, UR9 ;  /* 0x00000009ff077e24 */ /* 0x000fe2000f8e00ff */
[----:B0-----:R-:W-:-:S13]  /*1560*/  ISETP.EQ.U32.AND P0, PT, R6, UR8, PT ;  /* 0x0000000806007c0c */ /* 0x001fda000bf02070 */
[----:B-1----:R0:W-:Y:S04]  /*1570*/  @P0 REDG.E.MAX.S32.STRONG.GPU desc[UR6][R2.64], R7 ;  /* 0x000000070200098e */ /* 0x0021e8000d12e306 */
[----:B--2---:R0:W-:Y:S01]  /*1580*/  @P0 REDG.E.ADD.STRONG.GPU desc[UR6][R4.64], R9 ;  /* 0x000000090400098e */ /* 0x0041e2000c12e106 */
[----:B------:R-:W-:Y:S05]  /*1590*/  BRA.U UP1, `(.L_x_1) ;  /* 0xffffffe901cc7547 */ /* 0x000fea000b83ffff */
[----:B------:R-:W-:Y:S05]  /*15a0*/  EXIT ;  /* 0x000000000000794d */ /* 0x000fea0003800000 */
.L_x_2:
[----:B------:R-:W-:-:S00]  /*15b0*/  BRA `(.L_x_2) ;  /* 0xfffffffc00fc7947 */ /* 0x000fc0000383ffff */
[----:B------:R-:W-:-:S00]  /*15c0*/  NOP ;  /* 0x0000000000007918 */ /* 0x000fc00000000000 */
        /* <DEDUP_REMOVED lines=11> */
.L_x_3:


//--------------------- .nv.global.init           --------------------------
	.section	.nv.global.init,"aw",@progbits
	.align	4
.nv.global.init:
	.type		mrg32k3aM1SubSeq,@object
	.size		mrg32k3aM1SubSeq,(mrg32k3aM2SubSeq - mrg32k3aM1SubSeq)
mrg32k3aM1SubSeq:
        /*0000*/ 	.byte	0x0b, 0xcc, 0xee, 0x04, 0x73, 0x29, 0x8b, 0x6f, 0xf6, 0x53, 0x03, 0xf6, 0x23, 0xf6, 0xea, 0xda
        /* <DEDUP_REMOVED lines=125> */
	.type		mrg32k3aM2SubSeq,@object
	.size		mrg32k3aM2SubSeq,(mrg32k3aM1 - mrg32k3aM2SubSeq)
mrg32k3aM2SubSeq:
        /* <DEDUP_REMOVED lines=126> */
	.type		mrg32k3aM1,@object
	.size		mrg32k3aM1,(mrg32k3aM1Seq - mrg32k3aM1)
mrg32k3aM1:
        /* <DEDUP_REMOVED lines=144> */
	.type		mrg32k3aM1Seq,@object
	.size		mrg32k3aM1Seq,(mrg32k3aM2 - mrg32k3aM1Seq)
mrg32k3aM1Seq:
        /* <DEDUP_REMOVED lines=144> */
	.type		mrg32k3aM2,@object
	.size		mrg32k3aM2,(mrg32k3aM2Seq - mrg32k3aM2)
mrg32k3aM2:
        /* <DEDUP_REMOVED lines=144> */
	.type		mrg32k3aM2Seq,@object
	.size		mrg32k3aM2Seq,(precalc_xorwow_matrix - mrg32k3aM2Seq)
mrg32k3aM2Seq:
        /* <DEDUP_REMOVED lines=144> */
	.type		precalc_xorwow_matrix,@object
	.size		precalc_xorwow_matrix,(precalc_xorwow_offset_matrix - precalc_xorwow_matrix)
precalc_xorwow_matrix:
        /* <DEDUP_REMOVED lines=6400> */
	.type		precalc_xorwow_offset_matrix,@object
	.size		precalc_xorwow_offset_matrix,(.L_1 - precalc_xorwow_offset_matrix)
precalc_xorwow_offset_matrix:
        /* <DEDUP_REMOVED lines=6400> */
.L_1:


//--------------------- .nv.shared.reserved.0     --------------------------
	.section	.nv.shared.reserved.0,"aw",@nobits
	.weak		__nv_reservedSMEM_offset_0_alias
	.size		__nv_reservedSMEM_offset_0_alias, 0, 64
	.other		__nv_reservedSMEM_offset_0_alias,@"STO_CUDA_RESERVED_SHARED STV_DEFAULT"
__nv_reservedSMEM_offset_0_alias:
	.zero		0
	.zero		64


//--------------------- .nv.constant0._Z20rollAndFindMaxKernelPiS_m --------------------------
	.section	.nv.constant0._Z20rollAndFindMaxKernelPiS_m,"a",@progbits
	.sectionflags	@""
	.align	4
.nv.constant0._Z20rollAndFindMaxKernelPiS_m:
	.zero		920


//--------------------- SYMBOLS --------------------------

	.type		.nv.reservedSmem.offset0,@object
	.size		.nv.reservedSmem.offset0,0x4
